//
// Generated by NVIDIA NVVM Compiler
//
// Compiler Build ID: CL-36424714
// Cuda compilation tools, release 13.0, V13.0.88
// Based on NVVM 20.0.0
//

.version 9.0
.target sm_100
.address_size 64

	// .globl	holographic_step_kernel

.visible .entry holographic_step_kernel(
	.param .u64 .ptr .align 1 holographic_step_kernel_param_0,
	.param .u64 .ptr .align 1 holographic_step_kernel_param_1,
	.param .u64 .ptr .align 1 holographic_step_kernel_param_2,
	.param .u32 holographic_step_kernel_param_3,
	.param .f32 holographic_step_kernel_param_4,
	.param .f32 holographic_step_kernel_param_5,
	.param .f32 holographic_step_kernel_param_6,
	.param .u64 holographic_step_kernel_param_7,
	.param .u64 holographic_step_kernel_param_8
)
{
	.reg .pred 	%p<3>;
	.reg .b16 	%rs<3>;
	.reg .b32 	%r<7>;
	.reg .b32 	%f<35>;
	.reg .b64 	%rd<26>;

	ld.param.u64 	%rd2, [holographic_step_kernel_param_1];
	ld.param.u32 	%r2, [holographic_step_kernel_param_3];
	ld.param.f32 	%f1, [holographic_step_kernel_param_4];
	ld.param.f32 	%f2, [holographic_step_kernel_param_5];
	ld.param.f32 	%f3, [holographic_step_kernel_param_6];
	ld.param.u64 	%rd4, [holographic_step_kernel_param_8];
	mov.u32 	%r3, %ctaid.x;
	mov.u32 	%r4, %ntid.x;
	mov.u32 	%r5, %tid.x;
	mad.lo.s32 	%r1, %r3, %r4, %r5;
	setp.ge.s32 	%p1, %r1, %r2;
	@%p1 bra 	$L__BB0_2;
	ld.param.u64 	%rd25, [holographic_step_kernel_param_7];
	ld.param.u64 	%rd24, [holographic_step_kernel_param_0];
	cvta.to.global.u64 	%rd5, %rd24;
	cvta.to.global.u64 	%rd6, %rd2;
	cvt.s64.s32 	%rd7, %r1;
	mul.wide.s32 	%rd8, %r1, 32;
	add.s64 	%rd9, %rd5, %rd8;
	ld.global.f32 	%f4, [%rd9];
	ld.global.f32 	%f5, [%rd9+4];
	ld.global.f32 	%f6, [%rd9+8];
	ld.global.u16 	%rs1, [%rd9+14];
	add.s16 	%rs2, %rs1, -380;
	setp.lt.u16 	%p2, %rs2, 21;
	add.s64 	%rd10, %rd25, %rd7;
	mad.lo.s64 	%rd11, %rd4, 1000000, %rd10;
	shl.b64 	%rd12, %rd11, 13;
	xor.b64  	%rd13, %rd12, %rd11;
	shr.u64 	%rd14, %rd13, 7;
	xor.b64  	%rd15, %rd14, %rd13;
	shl.b64 	%rd16, %rd15, 17;
	xor.b64  	%rd17, %rd16, %rd15;
	mul.hi.u64 	%rd18, %rd17, 3777893186295716171;
	shr.u64 	%rd19, %rd18, 11;
	mul.lo.s64 	%rd20, %rd19, 10000;
	sub.s64 	%rd21, %rd17, %rd20;
	cvt.rn.f32.u64 	%f7, %rd21;
	div.rn.f32 	%f8, %f7, 0f461C4000;
	add.f32 	%f9, %f8, 0fBF000000;
	mul.lo.s32 	%r6, %r1, 3;
	mul.wide.s32 	%rd22, %r6, 4;
	add.s64 	%rd23, %rd6, %rd22;
	ld.global.f32 	%f10, [%rd23];
	ld.global.f32 	%f11, [%rd23+4];
	ld.global.f32 	%f12, [%rd23+8];
	selp.f32 	%f13, 0fB8D1B717, 0fBF800000, %p2;
	mul.f32 	%f14, %f4, %f13;
	mul.f32 	%f15, %f14, 0f3DCCCCCD;
	mul.f32 	%f16, %f5, %f13;
	mul.f32 	%f17, %f16, 0f3DCCCCCD;
	mul.f32 	%f18, %f6, %f13;
	mul.f32 	%f19, %f18, 0f3DCCCCCD;
	mul.f32 	%f20, %f2, 0f3FC00000;
	mul.f32 	%f21, %f1, %f15;
	fma.rn.f32 	%f22, %f3, %f10, %f21;
	fma.rn.f32 	%f23, %f20, %f9, %f22;
	mul.f32 	%f24, %f1, %f17;
	fma.rn.f32 	%f25, %f3, %f11, %f24;
	mul.f32 	%f26, %f9, 0f3F8CCCCD;
	fma.rn.f32 	%f27, %f20, %f26, %f25;
	mul.f32 	%f28, %f1, %f19;
	fma.rn.f32 	%f29, %f3, %f12, %f28;
	mul.f32 	%f30, %f9, 0f3F666666;
	fma.rn.f32 	%f31, %f20, %f30, %f29;
	fma.rn.f32 	%f32, %f1, %f23, %f4;
	fma.rn.f32 	%f33, %f1, %f27, %f5;
	fma.rn.f32 	%f34, %f1, %f31, %f6;
	st.global.f32 	[%rd9], %f32;
	st.global.f32 	[%rd9+4], %f33;
	st.global.f32 	[%rd9+8], %f34;
	st.global.f32 	[%rd23], %f23;
	st.global.f32 	[%rd23+4], %f27;
	st.global.f32 	[%rd23+8], %f31;
$L__BB0_2:
	ret;

}
	// .globl	analyze_mobility_kernel
.visible .entry analyze_mobility_kernel(
	.param .u64 .ptr .align 1 analyze_mobility_kernel_param_0,
	.param .u64 .ptr .align 1 analyze_mobility_kernel_param_1,
	.param .u64 .ptr .align 1 analyze_mobility_kernel_param_2,
	.param .u32 analyze_mobility_kernel_param_3
)
{
	.reg .pred 	%p<2>;
	.reg .b32 	%r<6>;
	.reg .b32 	%f<14>;
	.reg .b64 	%rd<12>;

	ld.param.u64 	%rd1, [analyze_mobility_kernel_param_0];
	ld.param.u64 	%rd2, [analyze_mobility_kernel_param_1];
	ld.param.u64 	%rd3, [analyze_mobility_kernel_param_2];
	ld.param.u32 	%r2, [analyze_mobility_kernel_param_3];
	mov.u32 	%r3, %ctaid.x;
	mov.u32 	%r4, %ntid.x;
	mov.u32 	%r5, %tid.x;
	mad.lo.s32 	%r1, %r3, %r4, %r5;
	setp.ge.s32 	%p1, %r1, %r2;
	@%p1 bra 	$L__BB1_2;
	cvta.to.global.u64 	%rd4, %rd1;
	cvta.to.global.u64 	%rd5, %rd2;
	cvta.to.global.u64 	%rd6, %rd3;
	mul.wide.s32 	%rd7, %r1, 32;
	add.s64 	%rd8, %rd4, %rd7;
	ld.global.f32 	%f1, [%rd8];
	ld.global.f32 	%f2, [%rd8+4];
	ld.global.f32 	%f3, [%rd8+8];
	add.s64 	%rd9, %rd5, %rd7;
	ld.global.f32 	%f4, [%rd9];
	ld.global.f32 	%f5, [%rd9+4];
	ld.global.f32 	%f6, [%rd9+8];
	sub.f32 	%f7, %f1, %f4;
	sub.f32 	%f8, %f2, %f5;
	sub.f32 	%f9, %f3, %f6;
	mul.f32 	%f10, %f8, %f8;
	fma.rn.f32 	%f11, %f7, %f7, %f10;
	fma.rn.f32 	%f12, %f9, %f9, %f11;
	sqrt.rn.f32 	%f13, %f12;
	mul.wide.s32 	%rd10, %r1, 4;
	add.s64 	%rd11, %rd6, %rd10;
	st.global.f32 	[%rd11], %f13;
$L__BB1_2:
	ret;

}


// ===== COMPILED SASS (sm_100) =====

	.target	sm_100

	.elftype	@"ET_EXEC"


//--------------------- .note.nv.tkinfo           --------------------------
	.section	.note.nv.tkinfo,"",@"SHT_NOTE"
	.sectionflags	@"SHF_NOTE_NV_TKINFO"
	.tkinfo
        /*0018*/ 	.word	0x00000002
        /*0030*/ 	.string	""
        /*0030*/ 	.string	"ptxas"
        /*0030*/ 	.string	"Cuda compilation tools, release 13.0, V13.0.88"
        /*0030*/ 	.string	"Build cuda_13.0.r13.0/compiler.36424714_0"
        /*0030*/ 	.string	"-arch sm_100 -m 64 "



//--------------------- .note.nv.cuinfo           --------------------------
	.section	.note.nv.cuinfo,"",@"SHT_NOTE"
	.sectionflags	@"SHF_NOTE_NV_CUINFO"
        /*0018*/ 	.short	0x0002
        /*001a*/ 	.short	0x0064
        /*001c*/ 	.short	0x0082
	.zero		2


//--------------------- .nv.info                  --------------------------
	.section	.nv.info,"",@"SHT_CUDA_INFO"
	.align	4


	//----- nvinfo : EIATTR_REGCOUNT
	.align		4
        /*0000*/ 	.byte	0x04, 0x2f
        /*0002*/ 	.short	(.L_1 - .L_0)
	.align		4
.L_0:
        /*0004*/ 	.word	index@(holographic_step_kernel)
        /*0008*/ 	.word	0x00000014


	//----- nvinfo : EIATTR_FRAME_SIZE
	.align		4
.L_1:
        /*000c*/ 	.byte	0x04, 0x11
        /*000e*/ 	.short	(.L_3 - .L_2)
	.align		4
.L_2:
        /*0010*/ 	.word	index@($__internal_1_$__cuda_sm3x_div_rn_noftz_f32_slowpath)
        /*0014*/ 	.word	0x00000000


	//----- nvinfo : EIATTR_FRAME_SIZE
	.align		4
.L_3:
        /*0018*/ 	.byte	0x04, 0x11
        /*001a*/ 	.short	(.L_5 - .L_4)
	.align		4
.L_4:
        /*001c*/ 	.word	index@(holographic_step_kernel)
        /*0020*/ 	.word	0x00000000


	//----- nvinfo : EIATTR_REGCOUNT
	.align		4
.L_5:
        /*0024*/ 	.byte	0x04, 0x2f
        /*0026*/ 	.short	(.L_7 - .L_6)
	.align		4
.L_6:
        /*0028*/ 	.word	index@(analyze_mobility_kernel)
        /*002c*/ 	.word	0x0000000e


	//----- nvinfo : EIATTR_FRAME_SIZE
	.align		4
.L_7:
        /*0030*/ 	.byte	0x04, 0x11
        /*0032*/ 	.short	(.L_9 - .L_8)
	.align		4
.L_8:
        /*0034*/ 	.word	index@($__internal_0_$__cuda_sm20_sqrt_rn_f32_slowpath)
        /*0038*/ 	.word	0x00000000


	//----- nvinfo : EIATTR_FRAME_SIZE
	.align		4
.L_9:
        /*003c*/ 	.byte	0x04, 0x11
        /*003e*/ 	.short	(.L_11 - .L_10)
	.align		4
.L_10:
        /*0040*/ 	.word	index@(analyze_mobility_kernel)
        /*0044*/ 	.word	0x00000000


	//----- nvinfo : EIATTR_MIN_STACK_SIZE
	.align		4
.L_11:
        /*0048*/ 	.byte	0x04, 0x12
        /*004a*/ 	.short	(.L_13 - .L_12)
	.align		4
.L_12:
        /*004c*/ 	.word	index@(analyze_mobility_kernel)
        /*0050*/ 	.word	0x00000000


	//----- nvinfo : EIATTR_MIN_STACK_SIZE
	.align		4
.L_13:
        /*0054*/ 	.byte	0x04, 0x12
        /*0056*/ 	.short	(.L_15 - .L_14)
	.align		4
.L_14:
        /*0058*/ 	.word	index@(holographic_step_kernel)
        /*005c*/ 	.word	0x00000000
.L_15:


//--------------------- .nv.compat                --------------------------
	.section	.nv.compat,"",@"SHT_CUDA_COMPAT_INFO"
	.align	4
        /*0000*/ 	.byte	0x02, 0x09, 0x00, 0x00, 0x02, 0x02, 0x01, 0x00, 0x02, 0x05, 0x05, 0x00, 0x03, 0x07, 0x01, 0x01
        /*0010*/ 	.byte	0x02, 0x03, 0x00, 0x00, 0x02, 0x06, 0x01, 0x00, 0x04, 0x0b, 0x08, 0x00, 0x01, 0x00, 0x00, 0x00
        /*0020*/ 	.byte	0x00, 0x00, 0x00, 0x00


//--------------------- .nv.info.analyze_mobility_kernel --------------------------
	.section	.nv.info.analyze_mobility_kernel,"",@"SHT_CUDA_INFO"
	.sectionflags	@""
	.align	4


	//----- nvinfo : EIATTR_CUDA_API_VERSION
	.align		4
        /*0000*/ 	.byte	0x04, 0x37
        /*0002*/ 	.short	(.L_17 - .L_16)
.L_16:
        /*0004*/ 	.word	0x00000082


	//----- nvinfo : EIATTR_KPARAM_INFO
	.align		4
.L_17:
        /*0008*/ 	.byte	0x04, 0x17
        /*000a*/ 	.short	(.L_19 - .L_18)
.L_18:
        /*000c*/ 	.word	0x00000000
        /*0010*/ 	.short	0x0003
        /*0012*/ 	.short	0x0018
        /*0014*/ 	.byte	0x00, 0xf0, 0x11, 0x00


	//----- nvinfo : EIATTR_KPARAM_INFO
	.align		4
.L_19:
        /*0018*/ 	.byte	0x04, 0x17
        /*001a*/ 	.short	(.L_21 - .L_20)
.L_20:
        /*001c*/ 	.word	0x00000000
        /*0020*/ 	.short	0x0002
        /*0022*/ 	.short	0x0010
        /*0024*/ 	.byte	0x00, 0xf5, 0x21, 0x00


	//----- nvinfo : EIATTR_KPARAM_INFO
	.align		4
.L_21:
        /*0028*/ 	.byte	0x04, 0x17
        /*002a*/ 	.short	(.L_23 - .L_22)
.L_22:
        /*002c*/ 	.word	0x00000000
        /*0030*/ 	.short	0x0001
        /*0032*/ 	.short	0x0008
        /*0034*/ 	.byte	0x00, 0xf5, 0x21, 0x00


	//----- nvinfo : EIATTR_KPARAM_INFO
	.align		4
.L_23:
        /*0038*/ 	.byte	0x04, 0x17
        /*003a*/ 	.short	(.L_25 - .L_24)
.L_24:
        /*003c*/ 	.word	0x00000000
        /*0040*/ 	.short	0x0000
        /*0042*/ 	.short	0x0000
        /*0044*/ 	.byte	0x00, 0xf5, 0x21, 0x00


	//----- nvinfo : EIATTR_SPARSE_MMA_MASK
	.align		4
.L_25:
        /*0048*/ 	.byte	0x03, 0x50
        /*004a*/ 	.short	0x0000


	//----- nvinfo : EIATTR_MAXREG_COUNT
	.align		4
        /*004c*/ 	.byte	0x03, 0x1b
        /*004e*/ 	.short	0x00ff


	//----- nvinfo : EIATTR_MERCURY_ISA_VERSION
	.align		4
        /*0050*/ 	.byte	0x03, 0x5f
        /*0052*/ 	.short	0x0101


	//----- nvinfo : EIATTR_VRC_CTA_INIT_COUNT
	.align		4
        /*0054*/ 	.byte	0x02, 0x4a
	.zero		1
	.zero		1


	//----- nvinfo : EIATTR_EXIT_INSTR_OFFSETS
	.align		4
        /*0058*/ 	.byte	0x04, 0x1c
        /*005a*/ 	.short	(.L_27 - .L_26)


	//   ....[0]....
.L_26:
        /*005c*/ 	.word	0x00000070


	//   ....[1]....
        /*0060*/ 	.word	0x000002a0


	//----- nvinfo : EIATTR_CRS_STACK_SIZE
	.align		4
.L_27:
        /*0064*/ 	.byte	0x04, 0x1e
        /*0066*/ 	.short	(.L_29 - .L_28)
.L_28:
        /*0068*/ 	.word	0x00000000


	//----- nvinfo : EIATTR_CBANK_PARAM_SIZE
	.align		4
.L_29:
        /*006c*/ 	.byte	0x03, 0x19
        /*006e*/ 	.short	0x001c


	//----- nvinfo : EIATTR_PARAM_CBANK
	.align		4
        /*0070*/ 	.byte	0x04, 0x0a
        /*0072*/ 	.short	(.L_31 - .L_30)
	.align		4
.L_30:
        /*0074*/ 	.word	index@(.nv.constant0.analyze_mobility_kernel)
        /*0078*/ 	.short	0x0380
        /*007a*/ 	.short	0x001c


	//----- nvinfo : EIATTR_SW_WAR
	.align		4
.L_31:
        /*007c*/ 	.byte	0x04, 0x36
        /*007e*/ 	.short	(.L_33 - .L_32)
.L_32:
        /*0080*/ 	.word	0x00000008
.L_33:


//--------------------- .nv.info.holographic_step_kernel --------------------------
	.section	.nv.info.holographic_step_kernel,"",@"SHT_CUDA_INFO"
	.sectionflags	@""
	.align	4


	//----- nvinfo : EIATTR_CUDA_API_VERSION
	.align		4
        /*0000*/ 	.byte	0x04, 0x37
        /*0002*/ 	.short	(.L_35 - .L_34)
.L_34:
        /*0004*/ 	.word	0x00000082


	//----- nvinfo : EIATTR_KPARAM_INFO
	.align		4
.L_35:
        /*0008*/ 	.byte	0x04, 0x17
        /*000a*/ 	.short	(.L_37 - .L_36)
.L_36:
        /*000c*/ 	.word	0x00000000
        /*0010*/ 	.short	0x0008
        /*0012*/ 	.short	0x0030
        /*0014*/ 	.byte	0x00, 0xf0, 0x21, 0x00


	//----- nvinfo : EIATTR_KPARAM_INFO
	.align		4
.L_37:
        /*0018*/ 	.byte	0x04, 0x17
        /*001a*/ 	.short	(.L_39 - .L_38)
.L_38:
        /*001c*/ 	.word	0x00000000
        /*0020*/ 	.short	0x0007
        /*0022*/ 	.short	0x0028
        /*0024*/ 	.byte	0x00, 0xf0, 0x21, 0x00


	//----- nvinfo : EIATTR_KPARAM_INFO
	.align		4
.L_39:
        /*0028*/ 	.byte	0x04, 0x17
        /*002a*/ 	.short	(.L_41 - .L_40)
.L_40:
        /*002c*/ 	.word	0x00000000
        /*0030*/ 	.short	0x0006
        /*0032*/ 	.short	0x0024
        /*0034*/ 	.byte	0x00, 0xf0, 0x11, 0x00


	//----- nvinfo : EIATTR_KPARAM_INFO
	.align		4
.L_41:
        /*0038*/ 	.byte	0x04, 0x17
        /*003a*/ 	.short	(.L_43 - .L_42)
.L_42:
        /*003c*/ 	.word	0x00000000
        /*0040*/ 	.short	0x0005
        /*0042*/ 	.short	0x0020
        /*0044*/ 	.byte	0x00, 0xf0, 0x11, 0x00


	//----- nvinfo : EIATTR_KPARAM_INFO
	.align		4
.L_43:
        /*0048*/ 	.byte	0x04, 0x17
        /*004a*/ 	.short	(.L_45 - .L_44)
.L_44:
        /*004c*/ 	.word	0x00000000
        /*0050*/ 	.short	0x0004
        /*0052*/ 	.short	0x001c
        /*0054*/ 	.byte	0x00, 0xf0, 0x11, 0x00


	//----- nvinfo : EIATTR_KPARAM_INFO
	.align		4
.L_45:
        /*0058*/ 	.byte	0x04, 0x17
        /*005a*/ 	.short	(.L_47 - .L_46)
.L_46:
        /*005c*/ 	.word	0x00000000
        /*0060*/ 	.short	0x0003
        /*0062*/ 	.short	0x0018
        /*0064*/ 	.byte	0x00, 0xf0, 0x11, 0x00


	//----- nvinfo : EIATTR_KPARAM_INFO
	.align		4
.L_47:
        /*0068*/ 	.byte	0x04, 0x17
        /*006a*/ 	.short	(.L_49 - .L_48)
.L_48:
        /*006c*/ 	.word	0x00000000
        /*0070*/ 	.short	0x0002
        /*0072*/ 	.short	0x0010
        /*0074*/ 	.byte	0x00, 0xf5, 0x21, 0x00


	//----- nvinfo : EIATTR_KPARAM_INFO
	.align		4
.L_49:
        /*0078*/ 	.byte	0x04, 0x17
        /*007a*/ 	.short	(.L_51 - .L_50)
.L_50:
        /*007c*/ 	.word	0x00000000
        /*0080*/ 	.short	0x0001
        /*0082*/ 	.short	0x0008
        /*0084*/ 	.byte	0x00, 0xf5, 0x21, 0x00


	//----- nvinfo : EIATTR_KPARAM_INFO
	.align		4
.L_51:
        /*0088*/ 	.byte	0x04, 0x17
        /*008a*/ 	.short	(.L_53 - .L_52)
.L_52:
        /*008c*/ 	.word	0x00000000
        /*0090*/ 	.short	0x0000
        /*0092*/ 	.short	0x0000
        /*0094*/ 	.byte	0x00, 0xf5, 0x21, 0x00


	//----- nvinfo : EIATTR_SPARSE_MMA_MASK
	.align		4
.L_53:
        /*0098*/ 	.byte	0x03, 0x50
        /*009a*/ 	.short	0x0000


	//----- nvinfo : EIATTR_MAXREG_COUNT
	.align		4
        /*009c*/ 	.byte	0x03, 0x1b
        /*009e*/ 	.short	0x00ff


	//----- nvinfo : EIATTR_MERCURY_ISA_VERSION
	.align		4
        /*00a0*/ 	.byte	0x03, 0x5f
        /*00a2*/ 	.short	0x0101


	//----- nvinfo : EIATTR_VRC_CTA_INIT_COUNT
	.align		4
        /*00a4*/ 	.byte	0x02, 0x4a
	.zero		1
	.zero		1


	//----- nvinfo : EIATTR_EXIT_INSTR_OFFSETS
	.align		4
        /*00a8*/ 	.byte	0x04, 0x1c
        /*00aa*/ 	.short	(.L_55 - .L_54)


	//   ....[0]....
.L_54:
        /*00ac*/ 	.word	0x00000070


	//   ....[1]....
        /*00b0*/ 	.word	0x00000660


	//----- nvinfo : EIATTR_CRS_STACK_SIZE
	.align		4
.L_55:
        /*00b4*/ 	.byte	0x04, 0x1e
        /*00b6*/ 	.short	(.L_57 - .L_56)
.L_56:
        /*00b8*/ 	.word	0x00000000


	//----- nvinfo : EIATTR_CBANK_PARAM_SIZE
	.align		4
.L_57:
        /*00bc*/ 	.byte	0x03, 0x19
        /*00be*/ 	.short	0x0038


	//----- nvinfo : EIATTR_PARAM_CBANK
	.align		4
        /*00c0*/ 	.byte	0x04, 0x0a
        /*00c2*/ 	.short	(.L_59 - .L_58)
	.align		4
.L_58:
        /*00c4*/ 	.word	index@(.nv.constant0.holographic_step_kernel)
        /*00c8*/ 	.short	0x0380
        /*00ca*/ 	.short	0x0038


	//----- nvinfo : EIATTR_SW_WAR
	.align		4
.L_59:
        /*00cc*/ 	.byte	0x04, 0x36
        /*00ce*/ 	.short	(.L_61 - .L_60)
.L_60:
        /*00d0*/ 	.word	0x00000008
.L_61:


//--------------------- .nv.callgraph             --------------------------
	.section	.nv.callgraph,"",@"SHT_CUDA_CALLGRAPH"
	.align	4
	.sectionentsize	8
	.align		4
        /*0000*/ 	.word	0x00000000
	.align		4
        /*0004*/ 	.word	0xffffffff
	.align		4
        /*0008*/ 	.word	0x00000000
	.align		4
        /*000c*/ 	.word	0xfffffffe
	.align		4
        /*0010*/ 	.word	0x00000000
	.align		4
        /*0014*/ 	.word	0xfffffffd
	.align		4
        /*0018*/ 	.word	0x00000000
	.align		4
        /*001c*/ 	.word	0xfffffffc


//--------------------- .text.analyze_mobility_kernel --------------------------
	.section	.text.analyze_mobility_kernel,"ax",@progbits
	.align	128
        .global         analyze_mobility_kernel
        .type           analyze_mobility_kernel,@function
        .size           analyze_mobility_kernel,(.L_x_20 - analyze_mobility_kernel)
        .other          analyze_mobility_kernel,@"STO_CUDA_ENTRY STV_DEFAULT"
analyze_mobility_kernel:
.text.analyze_mobility_kernel:
[----:B------:R-:W-:Y:S01]  /*0000*/  LDC R1, c[0x0][0x37c] ;  /* 0x0000df00ff017b82 */ /* 0x000fe20000000800 */
[----:B------:R-:W0:Y:S07]  /*0010*/  S2R R3, SR_TID.X ;  /* 0x0000000000037919 */ /* 0x000e2e0000002100 */
[----:B------:R-:W0:Y:S01]  /*0020*/  S2UR UR4, SR_CTAID.X ;  /* 0x00000000000479c3 */ /* 0x000e220000002500 */
[----:B------:R-:W1:Y:S07]  /*0030*/  LDCU UR5, c[0x0][0x398] ;  /* 0x00007300ff0577ac */ /* 0x000e6e0008000800 */
[----:B------:R-:W0:Y:S02]  /*0040*/  LDC R2, c[0x0][0x360] ;  /* 0x0000d800ff027b82 */ /* 0x000e240000000800 */
[----:B0-----:R-:W-:-:S05]  /*0050*/  IMAD R2, R2, UR4, R3 ;  /* 0x0000000402027c24 */ /* 0x001fca000f8e0203 */
[----:B-1----:R-:W-:-:S13]  /*0060*/  ISETP.GE.AND P0, PT, R2, UR5, PT ;  /* 0x0000000502007c0c */ /* 0x002fda000bf06270 */
[----:B------:R-:W-:Y:S05]  /*0070*/  @P0 EXIT ;  /* 0x000000000000094d */ /* 0x000fea0003800000 */
[----:B------:R-:W0:Y:S01]  /*0080*/  LDC.64 R4, c[0x0][0x380] ;  /* 0x0000e000ff047b82 */ /* 0x000e220000000a00 */
[----:B------:R-:W1:Y:S07]  /*0090*/  LDCU.64 UR4, c[0x0][0x358] ;  /* 0x00006b00ff0477ac */ /* 0x000e6e0008000a00 */
[----:B------:R-:W2:Y:S01]  /*00a0*/  LDC.64 R6, c[0x0][0x388] ;  /* 0x0000e200ff067b82 */ /* 0x000ea20000000a00 */
[----:B0-----:R-:W-:-:S05]  /*00b0*/  IMAD.WIDE R4, R2, 0x20, R4 ;  /* 0x0000002002047825 */ /* 0x001fca00078e0204 */
[----:B-1----:R-:W3:Y:S01]  /*00c0*/  LDG.E R3, desc[UR4][R4.64+0x4] ;  /* 0x0000040404037981 */ /* 0x002ee2000c1e1900 */
[----:B--2---:R-:W-:-:S03]  /*00d0*/  IMAD.WIDE R6, R2, 0x20, R6 ;  /* 0x0000002002067825 */ /* 0x004fc600078e0206 */
[----:B------:R-:W2:Y:S04]  /*00e0*/  LDG.E R0, desc[UR4][R4.64] ;  /* 0x0000000404007981 */ /* 0x000ea8000c1e1900 */
[----:B------:R-:W3:Y:S04]  /*00f0*/  LDG.E R10, desc[UR4][R6.64+0x4] ;  /* 0x00000404060a7981 */ /* 0x000ee8000c1e1900 */
[----:B------:R-:W2:Y:S04]  /*0100*/  LDG.E R9, desc[UR4][R6.64] ;  /* 0x0000000406097981 */ /* 0x000ea8000c1e1900 */
[----:B------:R-:W4:Y:S04]  /*0110*/  LDG.E R8, desc[UR4][R4.64+0x8] ;  /* 0x0000080404087981 */ /* 0x000f28000c1e1900 */
[----:B------:R-:W4:Y:S01]  /*0120*/  LDG.E R11, desc[UR4][R6.64+0x8] ;  /* 0x00000804060b7981 */ /* 0x000f22000c1e1900 */
[----:B------:R-:W-:Y:S01]  /*0130*/  BSSY.RECONVERGENT B0, `(.L_x_0) ;  /* 0x0000013000007945 */ /* 0x000fe20003800200 */
[----:B---3--:R-:W-:Y:S01]  /*0140*/  FADD R3, R3, -R10 ;  /* 0x8000000a03037221 */ /* 0x008fe20000000000 */
[----:B--2---:R-:W-:-:S03]  /*0150*/  FADD R0, R0, -R9 ;  /* 0x8000000900007221 */ /* 0x004fc60000000000 */
[----:B------:R-:W-:-:S04]  /*0160*/  FMUL R3, R3, R3 ;  /* 0x0000000303037220 */ /* 0x000fc80000400000 */
[----:B------:R-:W-:Y:S01]  /*0170*/  FFMA R3, R0, R0, R3 ;  /* 0x0000000000037223 */ /* 0x000fe20000000003 */
[----:B----4-:R-:W-:-:S04]  /*0180*/  FADD R8, R8, -R11 ;  /* 0x8000000b08087221 */ /* 0x010fc80000000000 */
[----:B------:R-:W-:-:S05]  /*0190*/  FFMA R0, R8, R8, R3 ;  /* 0x0000000808007223 */ /* 0x000fca0000000003 */
[----:B------:R-:W-:Y:S01]  /*01a0*/  IADD3 R8, PT, PT, R0, -0xd000000, RZ ;  /* 0xf300000000087810 */ /* 0x000fe20007ffe0ff */
[----:B------:R0:W1:Y:S03]  /*01b0*/  MUFU.RSQ R3, R0 ;  /* 0x0000000000037308 */ /* 0x0000660000001400 */
[----:B------:R-:W-:-:S13]  /*01c0*/  ISETP.GT.U32.AND P0, PT, R8, 0x727fffff, PT ;  /* 0x727fffff0800780c */ /* 0x000fda0003f04070 */
[----:B0-----:R-:W-:Y:S05]  /*01d0*/  @!P0 BRA `(.L_x_1) ;  /* 0x0000000000108947 */ /* 0x001fea0003800000 */
[----:B------:R-:W-:-:S07]  /*01e0*/  MOV R8, 0x200 ;  /* 0x0000020000087802 */ /* 0x000fce0000000f00 */
[----:B-1----:R-:W-:Y:S05]  /*01f0*/  CALL.REL.NOINC `($__internal_0_$__cuda_sm20_sqrt_rn_f32_slowpath) ;  /* 0x00000000002c7944 */ /* 0x002fea0003c00000 */
[----:B------:R-:W-:Y:S01]  /*0200*/  MOV R7, R3 ;  /* 0x0000000300077202 */ /* 0x000fe20000000f00 */
[----:B------:R-:W-:Y:S06]  /*0210*/  BRA `(.L_x_2) ;  /* 0x0000000000107947 */ /* 0x000fec0003800000 */
.L_x_1:
[----:B-1----:R-:W-:Y:S01]  /*0220*/  FMUL.FTZ R7, R0, R3 ;  /* 0x0000000300077220 */ /* 0x002fe20000410000 */
[----:B------:R-:W-:-:S03]  /*0230*/  FMUL.FTZ R3, R3, 0.5 ;  /* 0x3f00000003037820 */ /* 0x000fc60000410000 */
[----:B------:R-:W-:-:S04]  /*0240*/  FFMA R0, -R7, R7, R0 ;  /* 0x0000000707007223 */ /* 0x000fc80000000100 */
[----:B------:R-:W-:-:S07]  /*0250*/  FFMA R7, R0, R3, R7 ;  /* 0x0000000300077223 */ /* 0x000fce0000000007 */
.L_x_2:
[----:B------:R-:W-:Y:S05]  /*0260*/  BSYNC.RECONVERGENT B0 ;  /* 0x0000000000007941 */ /* 0x000fea0003800200 */
.L_x_0:
[----:B------:R-:W0:Y:S02]  /*0270*/  LDC.64 R4, c[0x0][0x390] ;  /* 0x0000e400ff047b82 */ /* 0x000e240000000a00 */
[----:B0-----:R-:W-:-:S05]  /*0280*/  IMAD.WIDE R2, R2, 0x4, R4 ;  /* 0x0000000402027825 */ /* 0x001fca00078e0204 */
[----:B------:R-:W-:Y:S01]  /*0290*/  STG.E desc[UR4][R2.64], R7 ;  /* 0x0000000702007986 */ /* 0x000fe2000c101904 */
[----:B------:R-:W-:Y:S05]  /*02a0*/  EXIT ;  /* 0x000000000000794d */ /* 0x000fea0003800000 */
        .weak           $__internal_0_$__cuda_sm20_sqrt_rn_f32_slowpath
        .type           $__internal_0_$__cuda_sm20_sqrt_rn_f32_slowpath,@function
        .size           $__internal_0_$__cuda_sm20_sqrt_rn_f32_slowpath,(.L_x_20 - $__internal_0_$__cuda_sm20_sqrt_rn_f32_slowpath)
$__internal_0_$__cuda_sm20_sqrt_rn_f32_slowpath:
[----:B------:R-:W-:-:S13]  /*02b0*/  LOP3.LUT P0, RZ, R0, 0x7fffffff, RZ, 0xc0, !PT ;  /* 0x7fffffff00ff7812 */ /* 0x000fda000780c0ff */
[----:B------:R-:W-:Y:S01]  /*02c0*/  @!P0 MOV R3, R0 ;  /* 0x0000000000038202 */ /* 0x000fe20000000f00 */
[----:B------:R-:W-:Y:S06]  /*02d0*/  @!P0 BRA `(.L_x_3) ;  /* 0x0000000000408947 */ /* 0x000fec0003800000 */
[----:B------:R-:W-:-:S13]  /*02e0*/  FSETP.GEU.FTZ.AND P0, PT, R0, RZ, PT ;  /* 0x000000ff0000720b */ /* 0x000fda0003f1e000 */
[----:B------:R-:W-:Y:S01]  /*02f0*/  @!P0 MOV R3, 0x7fffffff ;  /* 0x7fffffff00038802 */ /* 0x000fe20000000f00 */
[----:B------:R-:W-:Y:S06]  /*0300*/  @!P0 BRA `(.L_x_3) ;  /* 0x0000000000348947 */ /* 0x000fec0003800000 */
[----:B------:R-:W-:-:S13]  /*0310*/  FSETP.GTU.FTZ.AND P0, PT, |R0|, +INF , PT ;  /* 0x7f8000000000780b */ /* 0x000fda0003f1c200 */
[----:B------:R-:W-:Y:S01]  /*0320*/  @P0 FADD.FTZ R3, R0, 1 ;  /* 0x3f80000000030421 */ /* 0x000fe20000010000 */
[----:B------:R-:W-:Y:S06]  /*0330*/  @P0 BRA `(.L_x_3) ;  /* 0x0000000000280947 */ /* 0x000fec0003800000 */
[----:B------:R-:W-:-:S13]  /*0340*/  FSETP.NEU.FTZ.AND P0, PT, |R0|, +INF , PT ;  /* 0x7f8000000000780b */ /* 0x000fda0003f1d200 */
[----:B------:R-:W-:-:S04]  /*0350*/  @P0 FFMA R4, R0, 1.84467440737095516160e+19, RZ ;  /* 0x5f80000000040823 */ /* 0x000fc800000000ff */
[----:B------:R-:W0:Y:S02]  /*0360*/  @P0 MUFU.RSQ R3, R4 ;  /* 0x0000000400030308 */ /* 0x000e240000001400 */
[----:B0-----:R-:W-:Y:S01]  /*0370*/  @P0 FMUL.FTZ R5, R4, R3 ;  /* 0x0000000304050220 */ /* 0x001fe20000410000 */
[----:B------:R-:W-:Y:S01]  /*0380*/  @P0 FMUL.FTZ R7, R3, 0.5 ;  /* 0x3f00000003070820 */ /* 0x000fe20000410000 */
[----:B------:R-:W-:Y:S02]  /*0390*/  @!P0 MOV R3, R0 ;  /* 0x0000000000038202 */ /* 0x000fe40000000f00 */
[----:B------:R-:W-:-:S04]  /*03a0*/  @P0 FADD.FTZ R6, -R5, -RZ ;  /* 0x800000ff05060221 */ /* 0x000fc80000010100 */
[----:B------:R-:W-:-:S04]  /*03b0*/  @P0 FFMA R6, R5, R6, R4 ;  /* 0x0000000605060223 */ /* 0x000fc80000000004 */
[----:B------:R-:W-:-:S04]  /*03c0*/  @P0 FFMA R6, R6, R7, R5 ;  /* 0x0000000706060223 */ /* 0x000fc80000000005 */
[----:B------:R-:W-:-:S07]  /*03d0*/  @P0 FMUL.FTZ R3, R6, 2.3283064365386962891e-10 ;  /* 0x2f80000006030820 */ /* 0x000fce0000410000 */
.L_x_3:
[----:B------:R-:W-:Y:S01]  /*03e0*/  HFMA2 R5, -RZ, RZ, 0, 0 ;  /* 0x00000000ff057431 */ /* 0x000fe200000001ff */
[----:B------:R-:W-:-:S04]  /*03f0*/  MOV R4, R8 ;  /* 0x0000000800047202 */ /* 0x000fc80000000f00 */
[----:B------:R-:W-:Y:S05]  /*0400*/  RET.REL.NODEC R4 `(analyze_mobility_kernel) ;  /* 0xfffffff804fc7950 */ /* 0x000fea0003c3ffff */
.L_x_4:
[----:B------:R-:W-:-:S00]  /*0410*/  BRA `(.L_x_4) ;  /* 0xfffffffc00fc7947 */ /* 0x000fc0000383ffff */
[----:B------:R-:W-:-:S00]  /*0420*/  NOP ;  /* 0x0000000000007918 */ /* 0x000fc00000000000 */
        /* <DEDUP_REMOVED lines=13> */
.L_x_20:


//--------------------- .text.holographic_step_kernel --------------------------
	.section	.text.holographic_step_kernel,"ax",@progbits
	.align	128
        .global         holographic_step_kernel
        .type           holographic_step_kernel,@function
        .size           holographic_step_kernel,(.L_x_21 - holographic_step_kernel)
        .other          holographic_step_kernel,@"STO_CUDA_ENTRY STV_DEFAULT"
holographic_step_kernel:
.text.holographic_step_kernel:
        /* <DEDUP_REMOVED lines=9> */
[----:B------:R-:W1:Y:S01]  /*0090*/  LDCU.64 UR6, c[0x0][0x358] ;  /* 0x00006b00ff0677ac */ /* 0x000e620008000a00 */
[----:B------:R-:W2:Y:S06]  /*00a0*/  LDCU.64 UR4, c[0x0][0x3a8] ;  /* 0x00007500ff0477ac */ /* 0x000eac0008000a00 */
[----:B------:R-:W3:Y:S01]  /*00b0*/  LDC.64 R12, c[0x0][0x3b0] ;  /* 0x0000ec00ff0c7b82 */ /* 0x000ee20000000a00 */
[----:B0-----:R-:W-:-:S05]  /*00c0*/  IMAD.WIDE R2, R7, 0x20, R2 ;  /* 0x0000002007027825 */ /* 0x001fca00078e0202 */
[----:B-1----:R-:W4:Y:S04]  /*00d0*/  LDG.E.U16 R8, desc[UR6][R2.64+0xe] ;  /* 0x00000e0602087981 */ /* 0x002f28000c1e1500 */
[----:B------:R0:W5:Y:S04]  /*00e0*/  LDG.E R4, desc[UR6][R2.64] ;  /* 0x0000000602047981 */ /* 0x000168000c1e1900 */
[----:B------:R0:W5:Y:S04]  /*00f0*/  LDG.E R5, desc[UR6][R2.64+0x4] ;  /* 0x0000040602057981 */ /* 0x000168000c1e1900 */
[----:B------:R0:W5:Y:S01]  /*0100*/  LDG.E R6, desc[UR6][R2.64+0x8] ;  /* 0x0000080602067981 */ /* 0x000162000c1e1900 */
[----:B--2---:R-:W-:Y:S01]  /*0110*/  IADD3 R10, P0, PT, R7, UR4, RZ ;  /* 0x00000004070a7c10 */ /* 0x004fe2000ff1e0ff */
[----:B---3--:R-:W-:Y:S01]  /*0120*/  IMAD R9, R13, 0xf4240, RZ ;  /* 0x000f42400d097824 */ /* 0x008fe200078e02ff */
[----:B------:R-:W-:Y:S02]  /*0130*/  BSSY.RECONVERGENT B1, `(.L_x_5) ;  /* 0x000002c000017945 */ /* 0x000fe40003800200 */
[----:B------:R-:W-:-:S03]  /*0140*/  LEA.HI.X.SX32 R11, R7, UR5, 0x1, P0 ;  /* 0x00000005070b7c11 */ /* 0x000fc600080f0eff */
[----:B------:R-:W-:-:S04]  /*0150*/  IMAD.WIDE.U32 R10, R12, 0xf4240, R10 ;  /* 0x000f42400c0a7825 */ /* 0x000fc800078e000a */
[----:B------:R-:W-:Y:S02]  /*0160*/  IMAD.IADD R11, R11, 0x1, R9 ;  /* 0x000000010b0b7824 */ /* 0x000fe400078e0209 */
[----:B------:R-:W-:-:S03]  /*0170*/  IMAD.SHL.U32 R9, R10, 0x2000, RZ ;  /* 0x000020000a097824 */ /* 0x000fc600078e00ff */
[----:B------:R-:W-:Y:S02]  /*0180*/  SHF.L.U64.HI R0, R10, 0xd, R11 ;  /* 0x0000000d0a007819 */ /* 0x000fe4000001020b */
[----:B------:R-:W-:Y:S02]  /*0190*/  LOP3.LUT R10, R9, R10, RZ, 0x3c, !PT ;  /* 0x0000000a090a7212 */ /* 0x000fe400078e3cff */
[----:B------:R-:W-:-:S04]  /*01a0*/  LOP3.LUT R0, R0, R11, RZ, 0x3c, !PT ;  /* 0x0000000b00007212 */ /* 0x000fc800078e3cff */
[--C-:B------:R-:W-:Y:S02]  /*01b0*/  SHF.R.U64 R9, R10, 0x7, R0.reuse ;  /* 0x000000070a097819 */ /* 0x100fe40000001200 */
[----:B------:R-:W-:Y:S02]  /*01c0*/  SHF.R.U32.HI R11, RZ, 0x7, R0 ;  /* 0x00000007ff0b7819 */ /* 0x000fe40000011600 */
[----:B------:R-:W-:Y:S02]  /*01d0*/  LOP3.LUT R9, R9, R10, RZ, 0x3c, !PT ;  /* 0x0000000a09097212 */ /* 0x000fe400078e3cff */
[----:B------:R-:W-:Y:S02]  /*01e0*/  LOP3.LUT R11, R11, R0, RZ, 0x3c, !PT ;  /* 0x000000000b0b7212 */ /* 0x000fe400078e3cff */
[C---:B------:R-:W-:Y:S02]  /*01f0*/  SHF.L.U32 R0, R9.reuse, 0x11, RZ ;  /* 0x0000001109007819 */ /* 0x040fe400000006ff */
[----:B------:R-:W-:-:S04]  /*0200*/  SHF.L.U64.HI R10, R9, 0x11, R11 ;  /* 0x00000011090a7819 */ /* 0x000fc8000001020b */
[----:B------:R-:W-:Y:S02]  /*0210*/  LOP3.LUT R11, R10, R11, RZ, 0x3c, !PT ;  /* 0x0000000b0a0b7212 */ /* 0x000fe400078e3cff */
[----:B------:R-:W-:-:S03]  /*0220*/  LOP3.LUT R10, R0, R9, RZ, 0x3c, !PT ;  /* 0x00000009000a7212 */ /* 0x000fc600078e3cff */
[----:B------:R-:W-:-:S04]  /*0230*/  IMAD.WIDE.U32 R12, R11, 0x3886594b, RZ ;  /* 0x3886594b0b0c7825 */ /* 0x000fc800078e00ff */
[----:B------:R-:W-:-:S04]  /*0240*/  IMAD.WIDE.U32 R14, P0, R10, 0x346dc5d6, R12 ;  /* 0x346dc5d60a0e7825 */ /* 0x000fc8000780000c */
[----:B------:R-:W-:-:S04]  /*0250*/  IMAD.WIDE.U32 R12, R10, 0x3886594b, RZ ;  /* 0x3886594b0a0c7825 */ /* 0x000fc800078e00ff */
[----:B------:R-:W-:Y:S01]  /*0260*/  IMAD.X R17, RZ, RZ, RZ, P0 ;  /* 0x000000ffff117224 */ /* 0x000fe200000e06ff */
[----:B------:R-:W-:Y:S01]  /*0270*/  IADD3 RZ, P0, PT, R13, R14, RZ ;  /* 0x0000000e0dff7210 */ /* 0x000fe20007f1e0ff */
[----:B------:R-:W-:-:S04]  /*0280*/  IMAD.MOV.U32 R16, RZ, RZ, R15 ;  /* 0x000000ffff107224 */ /* 0x000fc800078e000f */
[----:B------:R-:W-:-:S05]  /*0290*/  IMAD.WIDE.U32.X R12, R11, 0x346dc5d6, R16, P0 ;  /* 0x346dc5d60b0c7825 */ /* 0x000fca00000e0410 */
[--C-:B------:R-:W-:Y:S02]  /*02a0*/  SHF.R.U64 R9, R12, 0xb, R13.reuse ;  /* 0x0000000b0c097819 */ /* 0x100fe4000000120d */
[----:B------:R-:W-:-:S03]  /*02b0*/  SHF.R.U32.HI R12, RZ, 0xb, R13 ;  /* 0x0000000bff0c7819 */ /* 0x000fc6000001160d */
[----:B------:R-:W-:-:S04]  /*02c0*/  IMAD.WIDE.U32 R10, R9, -0x2710, R10 ;  /* 0xffffd8f0090a7825 */ /* 0x000fc800078e000a */
[----:B------:R-:W-:-:S05]  /*02d0*/  IMAD R12, R12, -0x2710, RZ ;  /* 0xffffd8f00c0c7824 */ /* 0x000fca00078e02ff */
[----:B------:R-:W-:Y:S01]  /*02e0*/  IADD3 R11, PT, PT, R11, -R9, R12 ;  /* 0x800000090b0b7210 */ /* 0x000fe20007ffe00c */
[----:B------:R-:W-:Y:S02]  /*02f0*/  HFMA2 R12, -RZ, RZ, 0.60205078125, -0.443115234375 ;  /* 0x38d1b717ff0c7431 */ /* 0x000fe400000001ff */
[----:B------:R-:W-:Y:S01]  /*0300*/  IMAD.MOV.U32 R9, RZ, RZ, 0x461c4000 ;  /* 0x461c4000ff097424 */ /* 0x000fe200078e00ff */
[----:B------:R-:W1:Y:S03]  /*0310*/  I2F.U64 R0, R10 ;  /* 0x0000000a00007312 */ /* 0x000e660000301000 */
[----:B------:R-:W-:-:S04]  /*0320*/  FFMA R9, R12, -R9, 1 ;  /* 0x3f8000000c097423 */ /* 0x000fc80000000809 */
[----:B------:R-:W-:Y:S01]  /*0330*/  FFMA R9, R9, R12, 9.9999997473787516356e-05 ;  /* 0x38d1b71709097423 */ /* 0x000fe2000000000c */
[----:B-1----:R-:W1:Y:S03]  /*0340*/  FCHK P0, R0, 10000 ;  /* 0x461c400000007902 */ /* 0x002e660000000000 */
[----:B------:R-:W-:Y:S01]  /*0350*/  FFMA R12, R0, R9, RZ ;  /* 0x00000009000c7223 */ /* 0x000fe200000000ff */
[----:B----4-:R-:W-:-:S05]  /*0360*/  VIADD R8, R8, 0xfffffe84 ;  /* 0xfffffe8408087836 */ /* 0x010fca0000000000 */
[----:B------:R-:W-:-:S04]  /*0370*/  LOP3.LUT R8, R8, 0xffff, RZ, 0xc0, !PT ;  /* 0x0000ffff08087812 */ /* 0x000fc800078ec0ff */
[----:B------:R-:W-:Y:S01]  /*0380*/  ISETP.GE.U32.AND P2, PT, R8, 0x15, PT ;  /* 0x000000150800780c */ /* 0x000fe20003f46070 */
[----:B------:R-:W-:-:S04]  /*0390*/  FFMA R8, R12, -10000, R0 ;  /* 0xc61c40000c087823 */ /* 0x000fc80000000000 */
[----:B------:R-:W-:Y:S01]  /*03a0*/  FFMA R12, R9, R8, R12 ;  /* 0x00000008090c7223 */ /* 0x000fe2000000000c */
[----:B01----:R-:W-:Y:S07]  /*03b0*/  @!P0 BRA `(.L_x_6) ;  /* 0x00000000000c8947 */ /* 0x003fee0003800000 */
[----:B------:R-:W-:-:S07]  /*03c0*/  MOV R8, 0x3e0 ;  /* 0x000003e000087802 */ /* 0x000fce0000000f00 */
[----:B-----5:R-:W-:Y:S05]  /*03d0*/  CALL.REL.NOINC `($__internal_1_$__cuda_sm3x_div_rn_noftz_f32_slowpath) ;  /* 0x0000000000a47944 */ /* 0x020fea0003c00000 */
[----:B------:R-:W-:-:S07]  /*03e0*/  MOV R12, R0 ;  /* 0x00000000000c7202 */ /* 0x000fce0000000f00 */
.L_x_6:
[----:B------:R-:W-:Y:S05]  /*03f0*/  BSYNC.RECONVERGENT B1 ;  /* 0x0000000000017941 */ /* 0x000fea0003800200 */
.L_x_5:
[----:B------:R-:W0:Y:S01]  /*0400*/  LDC.64 R8, c[0x0][0x388] ;  /* 0x0000e200ff087b82 */ /* 0x000e220000000a00 */
[----:B------:R-:W-:Y:S01]  /*0410*/  IMAD R7, R7, 0x3, RZ ;  /* 0x0000000307077824 */ /* 0x000fe200078e02ff */
[----:B------:R-:W1:Y:S06]  /*0420*/  LDCU UR4, c[0x0][0x39c] ;  /* 0x00007380ff0477ac */ /* 0x000e6c0008000800 */
[----:B------:R-:W2:Y:S01]  /*0430*/  LDC.64 R10, c[0x0][0x3a0] ;  /* 0x0000e800ff0a7b82 */ /* 0x000ea20000000a00 */
[----:B0-----:R-:W-:-:S05]  /*0440*/  IMAD.WIDE R8, R7, 0x4, R8 ;  /* 0x0000000407087825 */ /* 0x001fca00078e0208 */
[----:B------:R-:W2:Y:S04]  /*0450*/  LDG.E R0, desc[UR6][R8.64] ;  /* 0x0000000608007981 */ /* 0x000ea8000c1e1900 */
[----:B------:R-:W3:Y:S04]  /*0460*/  LDG.E R14, desc[UR6][R8.64+0x4] ;  /* 0x00000406080e7981 */ /* 0x000ee8000c1e1900 */
[----:B------:R-:W4:Y:S01]  /*0470*/  LDG.E R16, desc[UR6][R8.64+0x8] ;  /* 0x0000080608107981 */ /* 0x000f22000c1e1900 */
[----:B------:R-:W-:Y:S02]  /*0480*/  IMAD.MOV.U32 R7, RZ, RZ, 0x38d1b717 ;  /* 0x38d1b717ff077424 */ /* 0x000fe400078e00ff */
[----:B------:R-:W-:-:S03]  /*0490*/  FADD R12, R12, -0.5 ;  /* 0xbf0000000c0c7421 */ /* 0x000fc60000000000 */
[----:B------:R-:W-:-:S05]  /*04a0*/  FSEL R7, -R7, -1, !P2 ;  /* 0xbf80000007077808 */ /* 0x000fca0005000100 */
[-C--:B-----5:R-:W-:Y:S01]  /*04b0*/  FMUL R13, R4, R7.reuse ;  /* 0x00000007040d7220 */ /* 0x0a0fe20000400000 */
[-C--:B------:R-:W-:Y:S01]  /*04c0*/  FMUL R15, R5, R7.reuse ;  /* 0x00000007050f7220 */ /* 0x080fe20000400000 */
[----:B------:R-:W-:Y:S02]  /*04d0*/  FMUL R7, R6, R7 ;  /* 0x0000000706077220 */ /* 0x000fe40000400000 */
[----:B------:R-:W-:Y:S01]  /*04e0*/  FMUL R13, R13, 0.10000000149011611938 ;  /* 0x3dcccccd0d0d7820 */ /* 0x000fe20000400000 */
[----:B------:R-:W-:Y:S01]  /*04f0*/  FMUL R15, R15, 0.10000000149011611938 ;  /* 0x3dcccccd0f0f7820 */ /* 0x000fe20000400000 */
[----:B------:R-:W-:Y:S02]  /*0500*/  FMUL R7, R7, 0.10000000149011611938 ;  /* 0x3dcccccd07077820 */ /* 0x000fe40000400000 */
[----:B-1----:R-:W-:Y:S01]  /*0510*/  FMUL R13, R13, UR4 ;  /* 0x000000040d0d7c20 */ /* 0x002fe20008400000 */
[----:B------:R-:W-:Y:S01]  /*0520*/  FMUL R15, R15, UR4 ;  /* 0x000000040f0f7c20 */ /* 0x000fe20008400000 */
[----:B------:R-:W-:-:S02]  /*0530*/  FMUL R7, R7, UR4 ;  /* 0x0000000407077c20 */ /* 0x000fc40008400000 */
[-C--:B--2---:R-:W-:Y:S01]  /*0540*/  FFMA R13, R0, R11.reuse, R13 ;  /* 0x0000000b000d7223 */ /* 0x084fe2000000000d */
[----:B------:R-:W-:Y:S01]  /*0550*/  FMUL R0, R12, 1.1000000238418579102 ;  /* 0x3f8ccccd0c007820 */ /* 0x000fe20000400000 */
[-C--:B---3--:R-:W-:Y:S01]  /*0560*/  FFMA R14, R14, R11.reuse, R15 ;  /* 0x0000000b0e0e7223 */ /* 0x088fe2000000000f */
[----:B----4-:R-:W-:Y:S01]  /*0570*/  FFMA R16, R16, R11, R7 ;  /* 0x0000000b10107223 */ /* 0x010fe20000000007 */
[----:B------:R-:W-:Y:S01]  /*0580*/  FMUL R7, R10, 1.5 ;  /* 0x3fc000000a077820 */ /* 0x000fe20000400000 */
[----:B------:R-:W-:-:S03]  /*0590*/  FMUL R11, R12, 0.89999997615814208984 ;  /* 0x3f6666660c0b7820 */ /* 0x000fc60000400000 */
[----:B------:R-:W-:Y:S01]  /*05a0*/  FFMA R13, R12, R7, R13 ;  /* 0x000000070c0d7223 */ /* 0x000fe2000000000d */
[C---:B------:R-:W-:Y:S01]  /*05b0*/  FFMA R0, R7.reuse, R0, R14 ;  /* 0x0000000007007223 */ /* 0x040fe2000000000e */
[----:B------:R-:W-:Y:S02]  /*05c0*/  FFMA R11, R7, R11, R16 ;  /* 0x0000000b070b7223 */ /* 0x000fe40000000010 */
[----:B------:R-:W-:Y:S01]  /*05d0*/  FFMA R7, R13, UR4, R4 ;  /* 0x000000040d077c23 */ /* 0x000fe20008000004 */
[----:B------:R-:W-:Y:S01]  /*05e0*/  FFMA R5, R0, UR4, R5 ;  /* 0x0000000400057c23 */ /* 0x000fe20008000005 */
[----:B------:R-:W-:-:S03]  /*05f0*/  FFMA R15, R11, UR4, R6 ;  /* 0x000000040b0f7c23 */ /* 0x000fc60008000006 */
[----:B------:R-:W-:Y:S04]  /*0600*/  STG.E desc[UR6][R2.64], R7 ;  /* 0x0000000702007986 */ /* 0x000fe8000c101906 */
[----:B------:R-:W-:Y:S04]  /*0610*/  STG.E desc[UR6][R2.64+0x4], R5 ;  /* 0x0000040502007986 */ /* 0x000fe8000c101906 */
[----:B------:R-:W-:Y:S04]  /*0620*/  STG.E desc[UR6][R2.64+0x8], R15 ;  /* 0x0000080f02007986 */ /* 0x000fe8000c101906 */
[----:B------:R-:W-:Y:S04]  /*0630*/  STG.E desc[UR6][R8.64], R13 ;  /* 0x0000000d08007986 */ /* 0x000fe8000c101906 */
[----:B------:R-:W-:Y:S04]  /*0640*/  STG.E desc[UR6][R8.64+0x4], R0 ;  /* 0x0000040008007986 */ /* 0x000fe8000c101906 */
[----:B------:R-:W-:Y:S01]  /*0650*/  STG.E desc[UR6][R8.64+0x8], R11 ;  /* 0x0000080b08007986 */ /* 0x000fe2000c101906 */
[----:B------:R-:W-:Y:S05]  /*0660*/  EXIT ;  /* 0x000000000000794d */ /* 0x000fea0003800000 */
        .weak           $__internal_1_$__cuda_sm3x_div_rn_noftz_f32_slowpath
        .type           $__internal_1_$__cuda_sm3x_div_rn_noftz_f32_slowpath,@function
        .size           $__internal_1_$__cuda_sm3x_div_rn_noftz_f32_slowpath,(.L_x_21 - $__internal_1_$__cuda_sm3x_div_rn_noftz_f32_slowpath)
$__internal_1_$__cuda_sm3x_div_rn_noftz_f32_slowpath:
[----:B------:R-:W-:Y:S01]  /*0670*/  SHF.R.U32.HI R9, RZ, 0x17, R0 ;  /* 0x00000017ff097819 */ /* 0x000fe20000011600 */
[----:B------:R-:W-:Y:S04]  /*0680*/  BSSY.RECONVERGENT B0, `(.L_x_7) ;  /* 0x000005c000007945 */ /* 0x000fe80003800200 */
[----:B------:R-:W-:Y:S01]  /*0690*/  BSSY.RELIABLE B2, `(.L_x_8) ;  /* 0x000001a000027945 */ /* 0x000fe20003800100 */
[----:B------:R-:W-:Y:S02]  /*06a0*/  MOV R10, R0 ;  /* 0x00000000000a7202 */ /* 0x000fe40000000f00 */
[----:B------:R-:W-:-:S05]  /*06b0*/  LOP3.LUT R9, R9, 0xff, RZ, 0xc0, !PT ;  /* 0x000000ff09097812 */ /* 0x000fca00078ec0ff */
[----:B------:R-:W-:-:S05]  /*06c0*/  VIADD R12, R9, 0xffffffff ;  /* 0xffffffff090c7836 */ /* 0x000fca0000000000 */
[----:B------:R-:W-:-:S13]  /*06d0*/  ISETP.GT.U32.OR P0, PT, R12, 0xfd, !PT ;  /* 0x000000fd0c00780c */ /* 0x000fda0007f04470 */
[----:B------:R-:W-:Y:S01]  /*06e0*/  @!P0 IMAD.MOV.U32 R11, RZ, RZ, RZ ;  /* 0x000000ffff0b8224 */ /* 0x000fe200078e00ff */
[----:B------:R-:W-:Y:S06]  /*06f0*/  @!P0 BRA `(.L_x_9) ;  /* 0x00000000004c8947 */ /* 0x000fec0003800000 */
[----:B------:R-:W-:-:S13]  /*0700*/  FSETP.GTU.FTZ.AND P0, PT, |R0|, +INF , PT ;  /* 0x7f8000000000780b */ /* 0x000fda0003f1c200 */
[----:B------:R-:W-:Y:S05]  /*0710*/  @P0 BREAK.RELIABLE B2 ;  /* 0x0000000000020942 */ /* 0x000fea0003800100 */
[----:B------:R-:W-:Y:S05]  /*0720*/  @P0 BRA `(.L_x_10) ;  /* 0x0000000400400947 */ /* 0x000fea0003800000 */
[----:B------:R-:W-:-:S05]  /*0730*/  HFMA2 R11, -RZ, RZ, 6.109375, 2 ;  /* 0x461c4000ff0b7431 */ /* 0x000fca00000001ff */
[----:B------:R-:W-:-:S13]  /*0740*/  LOP3.LUT P0, RZ, R11, 0x7fffffff, R10, 0xc8, !PT ;  /* 0x7fffffff0bff7812 */ /* 0x000fda000780c80a */
[----:B------:R-:W-:Y:S05]  /*0750*/  @!P0 BREAK.RELIABLE B2 ;  /* 0x0000000000028942 */ /* 0x000fea0003800100 */
[----:B------:R-:W-:Y:S05]  /*0760*/  @!P0 BRA `(.L_x_11) ;  /* 0x0000000400288947 */ /* 0x000fea0003800000 */
[----:B------:R-:W-:-:S13]  /*0770*/  LOP3.LUT P0, RZ, R10, 0x7fffffff, RZ, 0xc0, !PT ;  /* 0x7fffffff0aff7812 */ /* 0x000fda000780c0ff */
[----:B------:R-:W-:Y:S05]  /*0780*/  @!P0 BREAK.RELIABLE B2 ;  /* 0x0000000000028942 */ /* 0x000fea0003800100 */
[----:B------:R-:W-:Y:S05]  /*0790*/  @!P0 BRA `(.L_x_12) ;  /* 0x0000000400148947 */ /* 0x000fea0003800000 */
[----:B------:R-:W-:Y:S02]  /*07a0*/  FSETP.NEU.FTZ.AND P0, PT, |R0|, +INF , PT ;  /* 0x7f8000000000780b */ /* 0x000fe40003f1d200 */
[----:B------:R-:W-:-:S04]  /*07b0*/  LOP3.LUT P1, RZ, R11, 0x7fffffff, RZ, 0xc0, !PT ;  /* 0x7fffffff0bff7812 */ /* 0x000fc8000782c0ff */
[----:B------:R-:W-:-:S13]  /*07c0*/  PLOP3.LUT P0, PT, P0, P1, PT, 0x2f, 0xf2 ;  /* 0x0000000000f2781c */ /* 0x000fda0000702577 */
[----:B------:R-:W-:Y:S05]  /*07d0*/  @P0 BREAK.RELIABLE B2 ;  /* 0x0000000000020942 */ /* 0x000fea0003800100 */
[----:B------:R-:W-:Y:S05]  /*07e0*/  @P0 BRA `(.L_x_13) ;  /* 0x0000000000f40947 */ /* 0x000fea0003800000 */
[----:B------:R-:W-:-:S13]  /*07f0*/  ISETP.GE.AND P0, PT, R12, RZ, PT ;  /* 0x000000ff0c00720c */ /* 0x000fda0003f06270 */
[----:B------:R-:W-:Y:S02]  /*0800*/  @P0 IMAD.MOV.U32 R11, RZ, RZ, RZ ;  /* 0x000000ffff0b0224 */ /* 0x000fe400078e00ff */
[----:B------:R-:W-:Y:S01]  /*0810*/  @!P0 FFMA R10, R0, 1.84467440737095516160e+19, RZ ;  /* 0x5f800000000a8823 */ /* 0x000fe200000000ff */
[----:B------:R-:W-:-:S07]  /*0820*/  @!P0 MOV R11, 0xffffffc0 ;  /* 0xffffffc0000b8802 */ /* 0x000fce0000000f00 */
.L_x_9:
[----:B------:R-:W-:Y:S05]  /*0830*/  BSYNC.RELIABLE B2 ;  /* 0x0000000000027941 */ /* 0x000fea0003800100 */
.L_x_8:
[----:B------:R-:W-:Y:S01]  /*0840*/  UMOV UR4, 0x461c4000 ;  /* 0x461c400000047882 */ /* 0x000fe20000000000 */
[----:B------:R-:W-:Y:S01]  /*0850*/  VIADD R9, R9, 0xffffff81 ;  /* 0xffffff8109097836 */ /* 0x000fe20000000000 */
[----:B------:R-:W-:Y:S01]  /*0860*/  UIADD3 UR4, UPT, UPT, UR4, -0x6800000, URZ ;  /* 0xf980000004047890 */ /* 0x000fe2000fffe0ff */
[----:B------:R-:W-:Y:S02]  /*0870*/  BSSY.RECONVERGENT B2, `(.L_x_14) ;  /* 0x0000033000027945 */ /* 0x000fe40003800200 */
[----:B------:R-:W-:Y:S01]  /*0880*/  IMAD R0, R9, -0x800000, R10 ;  /* 0xff80000009007824 */ /* 0x000fe200078e020a */
[----:B------:R-:W-:Y:S02]  /*0890*/  IADD3 R11, PT, PT, R11, -0xd, R9 ;  /* 0xfffffff30b0b7810 */ /* 0x000fe40007ffe009 */
[----:B------:R-:W-:-:S03]  /*08a0*/  FADD.FTZ R13, -RZ, -UR4 ;  /* 0x80000004ff0d7e21 */ /* 0x000fc60008010100 */
[----:B------:R-:W0:Y:S02]  /*08b0*/  MUFU.RCP R12, UR4 ;  /* 0x00000004000c7d08 */ /* 0x000e240008001000 */
[----:B0-----:R-:W-:-:S04]  /*08c0*/  FFMA R15, R12, R13, 1 ;  /* 0x3f8000000c0f7423 */ /* 0x001fc8000000000d */
[----:B------:R-:W-:-:S04]  /*08d0*/  FFMA R15, R12, R15, R12 ;  /* 0x0000000f0c0f7223 */ /* 0x000fc8000000000c */
[----:B------:R-:W-:-:S04]  /*08e0*/  FFMA R10, R0, R15, RZ ;  /* 0x0000000f000a7223 */ /* 0x000fc800000000ff */
[----:B------:R-:W-:-:S04]  /*08f0*/  FFMA R12, R13, R10, R0 ;  /* 0x0000000a0d0c7223 */ /* 0x000fc80000000000 */
[----:B------:R-:W-:-:S04]  /*0900*/  FFMA R12, R15, R12, R10 ;  /* 0x0000000c0f0c7223 */ /* 0x000fc8000000000a */
[----:B------:R-:W-:-:S04]  /*0910*/  FFMA R13, R13, R12, R0 ;  /* 0x0000000c0d0d7223 */ /* 0x000fc80000000000 */
[----:B------:R-:W-:-:S05]  /*0920*/  FFMA R0, R15, R13, R12 ;  /* 0x0000000d0f007223 */ /* 0x000fca000000000c */
[----:B------:R-:W-:-:S04]  /*0930*/  SHF.R.U32.HI R10, RZ, 0x17, R0 ;  /* 0x00000017ff0a7819 */ /* 0x000fc80000011600 */
[----:B------:R-:W-:-:S04]  /*0940*/  LOP3.LUT R10, R10, 0xff, RZ, 0xc0, !PT ;  /* 0x000000ff0a0a7812 */ /* 0x000fc800078ec0ff */
[----:B------:R-:W-:-:S05]  /*0950*/  IADD3 R14, PT, PT, R10, R11, RZ ;  /* 0x0000000b0a0e7210 */ /* 0x000fca0007ffe0ff */
[----:B------:R-:W-:-:S05]  /*0960*/  VIADD R9, R14, 0xffffffff ;  /* 0xffffffff0e097836 */ /* 0x000fca0000000000 */
[----:B------:R-:W-:-:S13]  /*0970*/  ISETP.GE.U32.AND P0, PT, R9, 0xfe, PT ;  /* 0x000000fe0900780c */ /* 0x000fda0003f06070 */
[----:B------:R-:W-:Y:S05]  /*0980*/  @!P0 BRA `(.L_x_15) ;  /* 0x0000000000808947 */ /* 0x000fea0003800000 */
[----:B------:R-:W-:-:S13]  /*0990*/  ISETP.GT.AND P0, PT, R14, 0xfe, PT ;  /* 0x000000fe0e00780c */ /* 0x000fda0003f04270 */
[----:B------:R-:W-:Y:S05]  /*09a0*/  @P0 BRA `(.L_x_16) ;  /* 0x00000000006c0947 */ /* 0x000fea0003800000 */
[----:B------:R-:W-:-:S13]  /*09b0*/  ISETP.GE.AND P0, PT, R14, 0x1, PT ;  /* 0x000000010e00780c */ /* 0x000fda0003f06270 */
[----:B------:R-:W-:Y:S05]  /*09c0*/  @P0 BRA `(.L_x_17) ;  /* 0x0000000000740947 */ /* 0x000fea0003800000 */
[----:B------:R-:W-:Y:S02]  /*09d0*/  ISETP.GE.AND P0, PT, R14, -0x18, PT ;  /* 0xffffffe80e00780c */ /* 0x000fe40003f06270 */
[----:B------:R-:W-:-:S11]  /*09e0*/  LOP3.LUT R0, R0, 0x80000000, RZ, 0xc0, !PT ;  /* 0x8000000000007812 */ /* 0x000fd600078ec0ff */
[----:B------:R-:W-:Y:S05]  /*09f0*/  @!P0 BRA `(.L_x_17) ;  /* 0x0000000000688947 */ /* 0x000fea0003800000 */
[CCC-:B------:R-:W-:Y:S01]  /*0a00*/  FFMA.RZ R9, R15.reuse, R13.reuse, R12.reuse ;  /* 0x0000000d0f097223 */ /* 0x1c0fe2000000c00c */
[-CC-:B------:R-:W-:Y:S01]  /*0a10*/  FFMA.RM R10, R15, R13.reuse, R12.reuse ;  /* 0x0000000d0f0a7223 */ /* 0x180fe2000000400c */
[C---:B------:R-:W-:Y:S02]  /*0a20*/  ISETP.NE.AND P3, PT, R14.reuse, RZ, PT ;  /* 0x000000ff0e00720c */ /* 0x040fe40003f65270 */
[C---:B------:R-:W-:Y:S02]  /*0a30*/  ISETP.NE.AND P1, PT, R14.reuse, RZ, PT ;  /* 0x000000ff0e00720c */ /* 0x040fe40003f25270 */
[----:B------:R-:W-:Y:S01]  /*0a40*/  LOP3.LUT R11, R9, 0x7fffff, RZ, 0xc0, !PT ;  /* 0x007fffff090b7812 */ /* 0x000fe200078ec0ff */
[----:B------:R-:W-:Y:S01]  /*0a50*/  FFMA.RP R9, R15, R13, R12 ;  /* 0x0000000d0f097223 */ /* 0x000fe2000000800c */
[----:B------:R-:W-:Y:S01]  /*0a60*/  IADD3 R12, PT, PT, R14, 0x20, RZ ;  /* 0x000000200e0c7810 */ /* 0x000fe20007ffe0ff */
[----:B------:R-:W-:Y:S01]  /*0a70*/  IMAD.MOV R13, RZ, RZ, -R14 ;  /* 0x000000ffff0d7224 */ /* 0x000fe200078e0a0e */
[----:B------:R-:W-:-:S02]  /*0a80*/  LOP3.LUT R11, R11, 0x800000, RZ, 0xfc, !PT ;  /* 0x008000000b0b7812 */ /* 0x000fc400078efcff */
[----:B------:R-:W-:Y:S02]  /*0a90*/  FSETP.NEU.FTZ.AND P0, PT, R9, R10, PT ;  /* 0x0000000a0900720b */ /* 0x000fe40003f1d000 */
[----:B------:R-:W-:Y:S02]  /*0aa0*/  SHF.L.U32 R12, R11, R12, RZ ;  /* 0x0000000c0b0c7219 */ /* 0x000fe400000006ff */
[----:B------:R-:W-:Y:S02]  /*0ab0*/  SEL R10, R13, RZ, P3 ;  /* 0x000000ff0d0a7207 */ /* 0x000fe40001800000 */
[----:B------:R-:W-:Y:S02]  /*0ac0*/  ISETP.NE.AND P1, PT, R12, RZ, P1 ;  /* 0x000000ff0c00720c */ /* 0x000fe40000f25270 */
[----:B------:R-:W-:Y:S02]  /*0ad0*/  SHF.R.U32.HI R10, RZ, R10, R11 ;  /* 0x0000000aff0a7219 */ /* 0x000fe4000001160b */
[----:B------:R-:W-:-:S02]  /*0ae0*/  PLOP3.LUT P0, PT, P0, P1, PT, 0xf8, 0x8f ;  /* 0x00000000008f781c */ /* 0x000fc40000703f70 */
[----:B------:R-:W-:Y:S02]  /*0af0*/  SHF.R.U32.HI R12, RZ, 0x1, R10 ;  /* 0x00000001ff0c7819 */ /* 0x000fe4000001160a */
[----:B------:R-:W-:-:S04]  /*0b00*/  SEL R9, RZ, 0x1, !P0 ;  /* 0x00000001ff097807 */ /* 0x000fc80004000000 */
[----:B------:R-:W-:-:S04]  /*0b10*/  LOP3.LUT R9, R9, 0x1, R12, 0xf8, !PT ;  /* 0x0000000109097812 */ /* 0x000fc800078ef80c */
[----:B------:R-:W-:-:S04]  /*0b20*/  LOP3.LUT R9, R9, R10, RZ, 0xc0, !PT ;  /* 0x0000000a09097212 */ /* 0x000fc800078ec0ff */
[----:B------:R-:W-:-:S04]  /*0b30*/  IADD3 R9, PT, PT, R12, R9, RZ ;  /* 0x000000090c097210 */ /* 0x000fc80007ffe0ff */
[----:B------:R-:W-:Y:S01]  /*0b40*/  LOP3.LUT R0, R9, R0, RZ, 0xfc, !PT ;  /* 0x0000000009007212 */ /* 0x000fe200078efcff */
[----:B------:R-:W-:Y:S06]  /*0b50*/  BRA `(.L_x_17) ;  /* 0x0000000000107947 */ /* 0x000fec0003800000 */
.L_x_16:
[----:B------:R-:W-:-:S04]  /*0b60*/  LOP3.LUT R0, R0, 0x80000000, RZ, 0xc0, !PT ;  /* 0x8000000000007812 */ /* 0x000fc800078ec0ff */
[----:B------:R-:W-:Y:S01]  /*0b70*/  LOP3.LUT R0, R0, 0x7f800000, RZ, 0xfc, !PT ;  /* 0x7f80000000007812 */ /* 0x000fe200078efcff */
[----:B------:R-:W-:Y:S06]  /*0b80*/  BRA `(.L_x_17) ;  /* 0x0000000000047947 */ /* 0x000fec0003800000 */
.L_x_15:
[----:B------:R-:W-:-:S07]  /*0b90*/  IMAD R0, R11, 0x800000, R0 ;  /* 0x008000000b007824 */ /* 0x000fce00078e0200 */
.L_x_17:
[----:B------:R-:W-:Y:S05]  /*0ba0*/  BSYNC.RECONVERGENT B2 ;  /* 0x0000000000027941 */ /* 0x000fea0003800200 */
.L_x_14:
[----:B------:R-:W-:Y:S05]  /*0bb0*/  BRA `(.L_x_18) ;  /* 0x0000000000207947 */ /* 0x000fea0003800000 */
.L_x_13:
[----:B------:R-:W-:-:S04]  /*0bc0*/  LOP3.LUT R0, R11, 0x80000000, R10, 0x48, !PT ;  /* 0x800000000b007812 */ /* 0x000fc800078e480a */
[----:B------:R-:W-:Y:S01]  /*0bd0*/  LOP3.LUT R0, R0, 0x7f800000, RZ, 0xfc, !PT ;  /* 0x7f80000000007812 */ /* 0x000fe200078efcff */
[----:B------:R-:W-:Y:S06]  /*0be0*/  BRA `(.L_x_18) ;  /* 0x0000000000147947 */ /* 0x000fec0003800000 */
.L_x_12:
[----:B------:R-:W-:Y:S01]  /*0bf0*/  LOP3.LUT R0, R11, 0x80000000, R10, 0x48, !PT ;  /* 0x800000000b007812 */ /* 0x000fe200078e480a */
[----:B------:R-:W-:Y:S06]  /*0c00*/  BRA `(.L_x_18) ;  /* 0x00000000000c7947 */ /* 0x000fec0003800000 */
.L_x_11:
[----:B------:R-:W0:Y:S01]  /*0c10*/  MUFU.RSQ R0, -QNAN ;  /* 0xffc0000000007908 */ /* 0x000e220000001400 */
[----:B------:R-:W-:Y:S05]  /*0c20*/  BRA `(.L_x_18) ;  /* 0x0000000000047947 */ /* 0x000fea0003800000 */
.L_x_10:
[----:B------:R-:W-:-:S07]  /*0c30*/  FADD.FTZ R0, R0, 10000 ;  /* 0x461c400000007421 */ /* 0x000fce0000010000 */
.L_x_18:
[----:B------:R-:W-:Y:S05]  /*0c40*/  BSYNC.RECONVERGENT B0 ;  /* 0x0000000000007941 */ /* 0x000fea0003800200 */
.L_x_7:
[----:B------:R-:W-:-:S04]  /*0c50*/  HFMA2 R9, -RZ, RZ, 0, 0 ;  /* 0x00000000ff097431 */ /* 0x000fc800000001ff */
[----:B0-----:R-:W-:Y:S05]  /*0c60*/  RET.REL.NODEC R8 `(holographic_step_kernel) ;  /* 0xfffffff008e47950 */ /* 0x001fea0003c3ffff */
.L_x_19:
        /* <DEDUP_REMOVED lines=9> */
.L_x_21:


//--------------------- .nv.shared.reserved.0     --------------------------
	.section	.nv.shared.reserved.0,"aw",@nobits
	.weak		__nv_reservedSMEM_offset_0_alias
	.size		__nv_reservedSMEM_offset_0_alias, 0, 64
	.other		__nv_reservedSMEM_offset_0_alias,@"STO_CUDA_RESERVED_SHARED STV_DEFAULT"
__nv_reservedSMEM_offset_0_alias:
	.zero		0
	.zero		64


//--------------------- .nv.constant0.analyze_mobility_kernel --------------------------
	.section	.nv.constant0.analyze_mobility_kernel,"a",@progbits
	.sectionflags	@""
	.align	4
.nv.constant0.analyze_mobility_kernel:
	.zero		924


//--------------------- .nv.constant0.holographic_step_kernel --------------------------
	.section	.nv.constant0.holographic_step_kernel,"a",@progbits
	.sectionflags	@""
	.align	4
.nv.constant0.holographic_step_kernel:
	.zero		952


//--------------------- SYMBOLS --------------------------

	.type		.nv.reservedSmem.offset0,@object
	.size		.nv.reservedSmem.offset0,0x4
